	.headerflags	@"EF_CUDA_TEXMODE_UNIFIED EF_CUDA_64BIT_ADDRESS EF_CUDA_ACCELERATORS EF_CUDA_SM90 EF_CUDA_VIRTUAL_SM(EF_CUDA_SM90)"
	.elftype	@"ET_EXEC"


//--------------------- .nv.info                  --------------------------
	.section	.nv.info,"",@"SHT_CUDA_INFO"
	.align	4


	//----- nvinfo : EIATTR_REGCOUNT
	.align		4
        /*0000*/ 	.byte	0x04, 0x2f
        /*0002*/ 	.short	(.L_1 - .L_0)
	.align		4
.L_0:
        /*0004*/ 	.word	index@(triton_poi_fused_relu_threshold_backward_9)
        /*0008*/ 	.word	0x0000000e


	//----- nvinfo : EIATTR_MIN_STACK_SIZE
	.align		4
.L_1:
        /*000c*/ 	.byte	0x04, 0x12
        /*000e*/ 	.short	(.L_3 - .L_2)
	.align		4
.L_2:
        /*0010*/ 	.word	index@(triton_poi_fused_relu_threshold_backward_9)
        /*0014*/ 	.word	0x00000000


	//----- nvinfo : EIATTR_FRAME_SIZE
	.align		4
.L_3:
        /*0018*/ 	.byte	0x04, 0x11
        /*001a*/ 	.short	(.L_5 - .L_4)
	.align		4
.L_4:
        /*001c*/ 	.word	index@(triton_poi_fused_relu_threshold_backward_9)
        /*0020*/ 	.word	0x00000000


	//----- nvinfo : EIATTR_MIN_STACK_SIZE
	.align		4
.L_5:
        /*0024*/ 	.byte	0x04, 0x12
        /*0026*/ 	.short	(.L_7 - .L_6)
	.align		4
.L_6:
        /*0028*/ 	.word	index@(triton_poi_fused_relu_threshold_backward_9)
        /*002c*/ 	.word	0x00000000
.L_7:


//--------------------- .nv.info.triton_poi_fused_relu_threshold_backward_9 --------------------------
	.section	.nv.info.triton_poi_fused_relu_threshold_backward_9,"",@"SHT_CUDA_INFO"
	.sectionflags	@""
	.align	4


	//----- nvinfo : EIATTR_CUDA_API_VERSION
	.align		4
        /*0000*/ 	.byte	0x04, 0x37
        /*0002*/ 	.short	(.L_9 - .L_8)
.L_8:
        /*0004*/ 	.word	0x0000007c


	//----- nvinfo : EIATTR_KPARAM_INFO
	.align		4
.L_9:
        /*0008*/ 	.byte	0x04, 0x17
        /*000a*/ 	.short	(.L_11 - .L_10)
.L_10:
        /*000c*/ 	.word	0x00000000
        /*0010*/ 	.short	0x0003
        /*0012*/ 	.short	0x0018
        /*0014*/ 	.byte	0x00, 0xf0, 0x11, 0x00


	//----- nvinfo : EIATTR_KPARAM_INFO
	.align		4
.L_11:
        /*0018*/ 	.byte	0x04, 0x17
        /*001a*/ 	.short	(.L_13 - .L_12)
.L_12:
        /*001c*/ 	.word	0x00000000
        /*0020*/ 	.short	0x0002
        /*0022*/ 	.short	0x0010
        /*0024*/ 	.byte	0x00, 0xf4, 0x21, 0x00


	//----- nvinfo : EIATTR_KPARAM_INFO
	.align		4
.L_13:
        /*0028*/ 	.byte	0x04, 0x17
        /*002a*/ 	.short	(.L_15 - .L_14)
.L_14:
        /*002c*/ 	.word	0x00000000
        /*0030*/ 	.short	0x0001
        /*0032*/ 	.short	0x0008
        /*0034*/ 	.byte	0x00, 0xf4, 0x21, 0x00


	//----- nvinfo : EIATTR_KPARAM_INFO
	.align		4
.L_15:
        /*0038*/ 	.byte	0x04, 0x17
        /*003a*/ 	.short	(.L_17 - .L_16)
.L_16:
        /*003c*/ 	.word	0x00000000
        /*0040*/ 	.short	0x0000
        /*0042*/ 	.short	0x0000
        /*0044*/ 	.byte	0x00, 0xf4, 0x21, 0x00


	//----- nvinfo : EIATTR_SPARSE_MMA_MASK
	.align		4
.L_17:
        /*0048*/ 	.byte	0x03, 0x50
        /*004a*/ 	.short	0x0000


	//----- nvinfo : EIATTR_MAXREG_COUNT
	.align		4
        /*004c*/ 	.byte	0x03, 0x1b
        /*004e*/ 	.short	0x00ff


	//----- nvinfo : EIATTR_EXIT_INSTR_OFFSETS
	.align		4
        /*0050*/ 	.byte	0x04, 0x1c
        /*0052*/ 	.short	(.L_19 - .L_18)


	//   ....[0]....
.L_18:
        /*0054*/ 	.word	0x00000240


	//   ....[1]....
        /*0058*/ 	.word	0x00000260


	//----- nvinfo : EIATTR_REQNTID
	.align		4
.L_19:
        /*005c*/ 	.byte	0x04, 0x10
        /*005e*/ 	.short	(.L_21 - .L_20)
.L_20:
        /*0060*/ 	.word	0x00000020
        /*0064*/ 	.word	0x00000001
        /*0068*/ 	.word	0x00000001


	//----- nvinfo : EIATTR_CBANK_PARAM_SIZE
	.align		4
.L_21:
        /*006c*/ 	.byte	0x03, 0x19
        /*006e*/ 	.short	0x001c


	//----- nvinfo : EIATTR_PARAM_CBANK
	.align		4
        /*0070*/ 	.byte	0x04, 0x0a
        /*0072*/ 	.short	(.L_23 - .L_22)
	.align		4
.L_22:
        /*0074*/ 	.word	index@(.nv.constant0.triton_poi_fused_relu_threshold_backward_9)
        /*0078*/ 	.short	0x0210
        /*007a*/ 	.short	0x001c


	//----- nvinfo : EIATTR_SW_WAR
	.align		4
.L_23:
        /*007c*/ 	.byte	0x04, 0x36
        /*007e*/ 	.short	(.L_25 - .L_24)
.L_24:
        /*0080*/ 	.word	0x00000008
.L_25:


//--------------------- .nv.callgraph             --------------------------
	.section	.nv.callgraph,"",@"SHT_CUDA_CALLGRAPH"
	.align	4
	.sectionentsize	8
	.align		4
        /*0000*/ 	.word	0x00000000
	.align		4
        /*0004*/ 	.word	0xffffffff
	.align		4
        /*0008*/ 	.word	0x00000000
	.align		4
        /*000c*/ 	.word	0xfffffffe
	.align		4
        /*0010*/ 	.word	0x00000000
	.align		4
        /*0014*/ 	.word	0xfffffffd
	.align		4
        /*0018*/ 	.word	0x00000000
	.align		4
        /*001c*/ 	.word	0xfffffffc


//--------------------- .text.triton_poi_fused_relu_threshold_backward_9 --------------------------
	.section	.text.triton_poi_fused_relu_threshold_backward_9,"ax",@progbits
	.align	128
        .global         triton_poi_fused_relu_threshold_backward_9
        .type           triton_poi_fused_relu_threshold_backward_9,@function
        .size           triton_poi_fused_relu_threshold_backward_9,(.L_x_1 - triton_poi_fused_relu_threshold_backward_9)
        .other          triton_poi_fused_relu_threshold_backward_9,@"STO_CUDA_ENTRY STV_DEFAULT"
triton_poi_fused_relu_threshold_backward_9:
.text.triton_poi_fused_relu_threshold_backward_9:
[----:B------:R-:W0:Y:S02]  /*0000*/  LDC R1, c[0x0][0x28] ;  /* 0x00000a00ff017b82 */ /* 0x000e240000000800 */
[----:B------:R-:W1:Y:S01]  /*0010*/  S2R R0, SR_TID.X ;  /* 0x0000000000007919 */ /* 0x000e620000002100 */
[----:B------:R-:W2:Y:S01]  /*0020*/  LDC.64 R4, c[0x0][0x218] ;  /* 0x00008600ff047b82 */ /* 0x000ea20000000a00 */
[----:B------:R-:W-:Y:S01]  /*0030*/  CS2R R10, SRZ ;  /* 0x00000000000a7805 */ /* 0x000fe2000001ff00 */
[----:B------:R-:W-:Y:S01]  /*0040*/  ULDC.64 UR4, c[0x0][0x208] ;  /* 0x0000820000047ab9 */ /* 0x000fe20000000a00 */
[----:B------:R-:W3:Y:S01]  /*0050*/  S2R R7, SR_CTAID.X ;  /* 0x0000000000077919 */ /* 0x000ee20000002500 */
[----:B------:R-:W-:-:S04]  /*0060*/  ULDC.64 UR6, c[0x0][0x220] ;  /* 0x0000880000067ab9 */ /* 0x000fc80000000a00 */
[----:B------:R-:W4:Y:S01]  /*0070*/  LDC.64 R2, c[0x0][0x210] ;  /* 0x00008400ff027b82 */ /* 0x000f220000000a00 */
[----:B-1----:R-:W-:Y:S01]  /*0080*/  IMAD.SHL.U32 R0, R0, 0x2, RZ ;  /* 0x0000000200007824 */ /* 0x002fe200078e00ff */
[----:B---3--:R-:W-:-:S04]  /*0090*/  SHF.R.S32.HI R6, RZ, 0x19, R7 ;  /* 0x00000019ff067819 */ /* 0x008fc80000011407 */
[----:B------:R-:W-:-:S05]  /*00a0*/  LOP3.LUT R0, R0, 0x3e, RZ, 0xc0, !PT ;  /* 0x0000003e00007812 */ /* 0x000fca00078ec0ff */
[----:B------:R-:W-:Y:S01]  /*00b0*/  IMAD R7, R7, 0x40, R0 ;  /* 0x0000004007077824 */ /* 0x000fe200078e0200 */
[----:B------:R-:W-:-:S03]  /*00c0*/  SGXT R0, R6, 0x1 ;  /* 0x000000010600781a */ /* 0x000fc60000000200 */
[C---:B----4-:R-:W-:Y:S01]  /*00d0*/  IMAD.WIDE R2, R7.reuse, 0x4, R2 ;  /* 0x0000000407027825 */ /* 0x050fe200078e0202 */
[----:B------:R-:W-:Y:S02]  /*00e0*/  LEA.HI R0, R0, R7, RZ, 0x2 ;  /* 0x0000000700007211 */ /* 0x000fe400078f10ff */
[----:B------:R-:W-:Y:S02]  /*00f0*/  ISETP.GE.AND P0, PT, R7, 0x40, PT ;  /* 0x000000400700780c */ /* 0x000fe40003f06270 */
[----:B------:R-:W-:-:S05]  /*0100*/  LOP3.LUT R0, R0, 0xfffffffc, RZ, 0xc0, !PT ;  /* 0xfffffffc00007812 */ /* 0x000fca00078ec0ff */
[----:B------:R-:W-:-:S04]  /*0110*/  IMAD.IADD R9, R7, 0x1, -R0 ;  /* 0x0000000107097824 */ /* 0x000fc800078e0a00 */
[----:B--2---:R-:W-:Y:S01]  /*0120*/  IMAD.WIDE R4, R9, 0x4, R4 ;  /* 0x0000000409047825 */ /* 0x004fe200078e0204 */
[----:B------:R-:W-:-:S04]  /*0130*/  CS2R R8, SRZ ;  /* 0x0000000000087805 */ /* 0x000fc8000001ff00 */
[----:B------:R-:W2:Y:S04]  /*0140*/  @!P0 LDG.E.EL.64 R10, desc[UR4][R4.64] ;  /* 0x00000004040a8981 */ /* 0x000ea8000c2e1b00 */
[----:B------:R-:W2:Y:S02]  /*0150*/  @!P0 LDG.E.64 R8, desc[UR4][R2.64] ;  /* 0x0000000402088981 */ /* 0x000ea4000c1e1b00 */
[----:B--2---:R-:W-:Y:S01]  /*0160*/  FSETP.GEU.AND P2, PT, R8, -R10, PT ;  /* 0x8000000a0800720b */ /* 0x004fe20003f4e000 */
[----:B------:R-:W-:Y:S01]  /*0170*/  FADD R8, R10, R8 ;  /* 0x000000080a087221 */ /* 0x000fe20000000000 */
[----:B------:R-:W-:Y:S01]  /*0180*/  FADD R0, R11, R9 ;  /* 0x000000090b007221 */ /* 0x000fe20000000000 */
[----:B------:R-:W-:-:S03]  /*0190*/  FSETP.GEU.AND P1, PT, R9, -R11, PT ;  /* 0x8000000b0900720b */ /* 0x000fc60003f2e000 */
[----:B------:R-:W-:Y:S02]  /*01a0*/  FSEL R8, R8, RZ, P2 ;  /* 0x000000ff08087208 */ /* 0x000fe40001000000 */
[----:B------:R-:W-:Y:S02]  /*01b0*/  FSEL R9, R0, RZ, P1 ;  /* 0x000000ff00097208 */ /* 0x000fe40000800000 */
[----:B------:R-:W-:Y:S02]  /*01c0*/  FSETP.GTU.AND P3, PT, R8, RZ, PT ;  /* 0x000000ff0800720b */ /* 0x000fe40003f6c000 */
[----:B------:R-:W-:Y:S02]  /*01d0*/  FSETP.GTU.AND P2, PT, R9, RZ, PT ;  /* 0x000000ff0900720b */ /* 0x000fe40003f4c000 */
[----:B------:R-:W-:Y:S02]  /*01e0*/  IADD3 R6, P1, R7, UR6, RZ ;  /* 0x0000000607067c10 */ /* 0x000fe4000ff3e0ff */
[----:B------:R-:W-:-:S02]  /*01f0*/  SEL R0, RZ, 0x1, P3 ;  /* 0x00000001ff007807 */ /* 0x000fc40001800000 */
[----:B------:R-:W-:Y:S01]  /*0200*/  SEL R5, RZ, 0x100, P2 ;  /* 0x00000100ff057807 */ /* 0x000fe20001000000 */
[----:B------:R1:W-:Y:S01]  /*0210*/  @!P0 STG.E.64 desc[UR4][R2.64], R8 ;  /* 0x0000000802008986 */ /* 0x0003e2000c101b04 */
[----:B------:R-:W-:-:S03]  /*0220*/  LEA.HI.X.SX32 R7, R7, UR7, 0x1, P1 ;  /* 0x0000000707077c11 */ /* 0x000fc600088f0eff */
[----:B------:R-:W-:Y:S01]  /*0230*/  IMAD.IADD R5, R0, 0x1, R5 ;  /* 0x0000000100057824 */ /* 0x000fe200078e0205 */
[----:B------:R-:W-:Y:S06]  /*0240*/  @P0 EXIT ;  /* 0x000000000000094d */ /* 0x000fec0003800000 */
[----:B------:R-:W-:Y:S01]  /*0250*/  STG.E.U16 desc[UR4][R6.64], R5 ;  /* 0x0000000506007986 */ /* 0x000fe2000c101504 */
[----:B------:R-:W-:Y:S05]  /*0260*/  EXIT ;  /* 0x000000000000794d */ /* 0x000fea0003800000 */
.L_x_0:
[----:B------:R-:W-:-:S00]  /*0270*/  BRA `(.L_x_0) ;  /* 0xfffffffc00fc7947 */ /* 0x000fc0000383ffff */
[----:B------:R-:W-:-:S00]  /*0280*/  NOP ;  /* 0x0000000000007918 */ /* 0x000fc00000000000 */
[----:B------:R-:W-:-:S00]  /*0290*/  NOP ;  /* 0x0000000000007918 */ /* 0x000fc00000000000 */
[----:B------:R-:W-:-:S00]  /*02a0*/  NOP ;  /* 0x0000000000007918 */ /* 0x000fc00000000000 */
[----:B------:R-:W-:-:S00]  /*02b0*/  NOP ;  /* 0x0000000000007918 */ /* 0x000fc00000000000 */
[----:B------:R-:W-:-:S00]  /*02c0*/  NOP ;  /* 0x0000000000007918 */ /* 0x000fc00000000000 */
[----:B------:R-:W-:-:S00]  /*02d0*/  NOP ;  /* 0x0000000000007918 */ /* 0x000fc00000000000 */
[----:B------:R-:W-:-:S00]  /*02e0*/  NOP ;  /* 0x0000000000007918 */ /* 0x000fc00000000000 */
[----:B------:R-:W-:-:S00]  /*02f0*/  NOP ;  /* 0x0000000000007918 */ /* 0x000fc00000000000 */
.L_x_1:


//--------------------- .nv.constant0.triton_poi_fused_relu_threshold_backward_9 --------------------------
	.section	.nv.constant0.triton_poi_fused_relu_threshold_backward_9,"a",@progbits
	.sectionflags	@""
	.align	4
.nv.constant0.triton_poi_fused_relu_threshold_backward_9:
	.zero		556
